//
// Generated by NVIDIA NVVM Compiler
//
// Compiler Build ID: CL-36424714
// Cuda compilation tools, release 13.0, V13.0.88
// Based on NVVM 20.0.0
//

.version 9.0
.target sm_100
.address_size 64

	// .globl	_Z13testCoalescedPiS_i

.visible .entry _Z13testCoalescedPiS_i(
	.param .u64 .ptr .align 1 _Z13testCoalescedPiS_i_param_0,
	.param .u64 .ptr .align 1 _Z13testCoalescedPiS_i_param_1,
	.param .u32 _Z13testCoalescedPiS_i_param_2
)
{
	.reg .b32 	%r<8>;
	.reg .b64 	%rd<8>;

	ld.param.u64 	%rd1, [_Z13testCoalescedPiS_i_param_0];
	ld.param.u64 	%rd2, [_Z13testCoalescedPiS_i_param_1];
	ld.param.u32 	%r1, [_Z13testCoalescedPiS_i_param_2];
	cvta.to.global.u64 	%rd3, %rd2;
	cvta.to.global.u64 	%rd4, %rd1;
	mov.u32 	%r2, %ntid.x;
	mov.u32 	%r3, %ctaid.x;
	mov.u32 	%r4, %tid.x;
	mad.lo.s32 	%r5, %r2, %r3, %r4;
	rem.u32 	%r6, %r5, %r1;
	mul.wide.s32 	%rd5, %r6, 4;
	add.s64 	%rd6, %rd4, %rd5;
	ld.global.u32 	%r7, [%rd6];
	add.s64 	%rd7, %rd3, %rd5;
	st.global.u32 	[%rd7], %r7;
	ret;

}
	// .globl	_Z9testMixedPiS_i
.visible .entry _Z9testMixedPiS_i(
	.param .u64 .ptr .align 1 _Z9testMixedPiS_i_param_0,
	.param .u64 .ptr .align 1 _Z9testMixedPiS_i_param_1,
	.param .u32 _Z9testMixedPiS_i_param_2
)
{
	.reg .b32 	%r<9>;
	.reg .b64 	%rd<8>;

	ld.param.u64 	%rd1, [_Z9testMixedPiS_i_param_0];
	ld.param.u64 	%rd2, [_Z9testMixedPiS_i_param_1];
	ld.param.u32 	%r1, [_Z9testMixedPiS_i_param_2];
	cvta.to.global.u64 	%rd3, %rd2;
	cvta.to.global.u64 	%rd4, %rd1;
	mov.u32 	%r2, %ntid.x;
	mov.u32 	%r3, %ctaid.x;
	mul.lo.s32 	%r4, %r2, %r3;
	mov.u32 	%r5, %tid.x;
	mad.lo.s32 	%r6, %r5, 7, %r4;
	rem.u32 	%r7, %r6, %r1;
	mul.wide.s32 	%rd5, %r7, 4;
	add.s64 	%rd6, %rd4, %rd5;
	ld.global.u32 	%r8, [%rd6];
	add.s64 	%rd7, %rd3, %rd5;
	st.global.u32 	[%rd7], %r8;
	ret;

}


// ===== COMPILED SASS (sm_100) =====

	.target	sm_100

	.elftype	@"ET_EXEC"


//--------------------- .note.nv.tkinfo           --------------------------
	.section	.note.nv.tkinfo,"",@"SHT_NOTE"
	.sectionflags	@"SHF_NOTE_NV_TKINFO"
	.tkinfo
        /*0018*/ 	.word	0x00000002
        /*0030*/ 	.string	""
        /*0030*/ 	.string	"ptxas"
        /*0030*/ 	.string	"Cuda compilation tools, release 13.0, V13.0.88"
        /*0030*/ 	.string	"Build cuda_13.0.r13.0/compiler.36424714_0"
        /*0030*/ 	.string	"-arch sm_100 -m 64 "



//--------------------- .note.nv.cuinfo           --------------------------
	.section	.note.nv.cuinfo,"",@"SHT_NOTE"
	.sectionflags	@"SHF_NOTE_NV_CUINFO"
        /*0018*/ 	.short	0x0002
        /*001a*/ 	.short	0x0064
        /*001c*/ 	.short	0x0082
	.zero		2


//--------------------- .nv.info                  --------------------------
	.section	.nv.info,"",@"SHT_CUDA_INFO"
	.align	4


	//----- nvinfo : EIATTR_REGCOUNT
	.align		4
        /*0000*/ 	.byte	0x04, 0x2f
        /*0002*/ 	.short	(.L_1 - .L_0)
	.align		4
.L_0:
        /*0004*/ 	.word	index@(_Z13testCoalescedPiS_i)
        /*0008*/ 	.word	0x0000000a


	//----- nvinfo : EIATTR_FRAME_SIZE
	.align		4
.L_1:
        /*000c*/ 	.byte	0x04, 0x11
        /*000e*/ 	.short	(.L_3 - .L_2)
	.align		4
.L_2:
        /*0010*/ 	.word	index@(_Z13testCoalescedPiS_i)
        /*0014*/ 	.word	0x00000000


	//----- nvinfo : EIATTR_REGCOUNT
	.align		4
.L_3:
        /*0018*/ 	.byte	0x04, 0x2f
        /*001a*/ 	.short	(.L_5 - .L_4)
	.align		4
.L_4:
        /*001c*/ 	.word	index@(_Z9testMixedPiS_i)
        /*0020*/ 	.word	0x0000000a


	//----- nvinfo : EIATTR_FRAME_SIZE
	.align		4
.L_5:
        /*0024*/ 	.byte	0x04, 0x11
        /*0026*/ 	.short	(.L_7 - .L_6)
	.align		4
.L_6:
        /*0028*/ 	.word	index@(_Z9testMixedPiS_i)
        /*002c*/ 	.word	0x00000000


	//----- nvinfo : EIATTR_MIN_STACK_SIZE
	.align		4
.L_7:
        /*0030*/ 	.byte	0x04, 0x12
        /*0032*/ 	.short	(.L_9 - .L_8)
	.align		4
.L_8:
        /*0034*/ 	.word	index@(_Z9testMixedPiS_i)
        /*0038*/ 	.word	0x00000000


	//----- nvinfo : EIATTR_MIN_STACK_SIZE
	.align		4
.L_9:
        /*003c*/ 	.byte	0x04, 0x12
        /*003e*/ 	.short	(.L_11 - .L_10)
	.align		4
.L_10:
        /*0040*/ 	.word	index@(_Z13testCoalescedPiS_i)
        /*0044*/ 	.word	0x00000000
.L_11:


//--------------------- .nv.compat                --------------------------
	.section	.nv.compat,"",@"SHT_CUDA_COMPAT_INFO"
	.align	4
        /*0000*/ 	.byte	0x02, 0x09, 0x00, 0x00, 0x02, 0x02, 0x01, 0x00, 0x02, 0x05, 0x05, 0x00, 0x03, 0x07, 0x01, 0x01
        /*0010*/ 	.byte	0x02, 0x03, 0x00, 0x00, 0x02, 0x06, 0x01, 0x00, 0x04, 0x0b, 0x08, 0x00, 0x09, 0x00, 0x00, 0x00
        /*0020*/ 	.byte	0x00, 0x00, 0x00, 0x00


//--------------------- .nv.info._Z9testMixedPiS_i --------------------------
	.section	.nv.info._Z9testMixedPiS_i,"",@"SHT_CUDA_INFO"
	.sectionflags	@""
	.align	4


	//----- nvinfo : EIATTR_CUDA_API_VERSION
	.align		4
        /*0000*/ 	.byte	0x04, 0x37
        /*0002*/ 	.short	(.L_13 - .L_12)
.L_12:
        /*0004*/ 	.word	0x00000082


	//----- nvinfo : EIATTR_KPARAM_INFO
	.align		4
.L_13:
        /*0008*/ 	.byte	0x04, 0x17
        /*000a*/ 	.short	(.L_15 - .L_14)
.L_14:
        /*000c*/ 	.word	0x00000000
        /*0010*/ 	.short	0x0002
        /*0012*/ 	.short	0x0010
        /*0014*/ 	.byte	0x00, 0xf0, 0x11, 0x00


	//----- nvinfo : EIATTR_KPARAM_INFO
	.align		4
.L_15:
        /*0018*/ 	.byte	0x04, 0x17
        /*001a*/ 	.short	(.L_17 - .L_16)
.L_16:
        /*001c*/ 	.word	0x00000000
        /*0020*/ 	.short	0x0001
        /*0022*/ 	.short	0x0008
        /*0024*/ 	.byte	0x00, 0xf5, 0x21, 0x00


	//----- nvinfo : EIATTR_KPARAM_INFO
	.align		4
.L_17:
        /*0028*/ 	.byte	0x04, 0x17
        /*002a*/ 	.short	(.L_19 - .L_18)
.L_18:
        /*002c*/ 	.word	0x00000000
        /*0030*/ 	.short	0x0000
        /*0032*/ 	.short	0x0000
        /*0034*/ 	.byte	0x00, 0xf5, 0x21, 0x00


	//----- nvinfo : EIATTR_SPARSE_MMA_MASK
	.align		4
.L_19:
        /*0038*/ 	.byte	0x03, 0x50
        /*003a*/ 	.short	0x0000


	//----- nvinfo : EIATTR_MAXREG_COUNT
	.align		4
        /*003c*/ 	.byte	0x03, 0x1b
        /*003e*/ 	.short	0x00ff


	//----- nvinfo : EIATTR_MERCURY_ISA_VERSION
	.align		4
        /*0040*/ 	.byte	0x03, 0x5f
        /*0042*/ 	.short	0x0101


	//----- nvinfo : EIATTR_VRC_CTA_INIT_COUNT
	.align		4
        /*0044*/ 	.byte	0x02, 0x4a
	.zero		1
	.zero		1


	//----- nvinfo : EIATTR_EXIT_INSTR_OFFSETS
	.align		4
        /*0048*/ 	.byte	0x04, 0x1c
        /*004a*/ 	.short	(.L_21 - .L_20)


	//   ....[0]....
.L_20:
        /*004c*/ 	.word	0x000001f0


	//----- nvinfo : EIATTR_CBANK_PARAM_SIZE
	.align		4
.L_21:
        /*0050*/ 	.byte	0x03, 0x19
        /*0052*/ 	.short	0x0014


	//----- nvinfo : EIATTR_PARAM_CBANK
	.align		4
        /*0054*/ 	.byte	0x04, 0x0a
        /*0056*/ 	.short	(.L_23 - .L_22)
	.align		4
.L_22:
        /*0058*/ 	.word	index@(.nv.constant0._Z9testMixedPiS_i)
        /*005c*/ 	.short	0x0380
        /*005e*/ 	.short	0x0014


	//----- nvinfo : EIATTR_SW_WAR
	.align		4
.L_23:
        /*0060*/ 	.byte	0x04, 0x36
        /*0062*/ 	.short	(.L_25 - .L_24)
.L_24:
        /*0064*/ 	.word	0x00000008
.L_25:


//--------------------- .nv.info._Z13testCoalescedPiS_i --------------------------
	.section	.nv.info._Z13testCoalescedPiS_i,"",@"SHT_CUDA_INFO"
	.sectionflags	@""
	.align	4


	//----- nvinfo : EIATTR_CUDA_API_VERSION
	.align		4
        /*0000*/ 	.byte	0x04, 0x37
        /*0002*/ 	.short	(.L_27 - .L_26)
.L_26:
        /*0004*/ 	.word	0x00000082


	//----- nvinfo : EIATTR_KPARAM_INFO
	.align		4
.L_27:
        /*0008*/ 	.byte	0x04, 0x17
        /*000a*/ 	.short	(.L_29 - .L_28)
.L_28:
        /*000c*/ 	.word	0x00000000
        /*0010*/ 	.short	0x0002
        /*0012*/ 	.short	0x0010
        /*0014*/ 	.byte	0x00, 0xf0, 0x11, 0x00


	//----- nvinfo : EIATTR_KPARAM_INFO
	.align		4
.L_29:
        /*0018*/ 	.byte	0x04, 0x17
        /*001a*/ 	.short	(.L_31 - .L_30)
.L_30:
        /*001c*/ 	.word	0x00000000
        /*0020*/ 	.short	0x0001
        /*0022*/ 	.short	0x0008
        /*0024*/ 	.byte	0x00, 0xf5, 0x21, 0x00


	//----- nvinfo : EIATTR_KPARAM_INFO
	.align		4
.L_31:
        /*0028*/ 	.byte	0x04, 0x17
        /*002a*/ 	.short	(.L_33 - .L_32)
.L_32:
        /*002c*/ 	.word	0x00000000
        /*0030*/ 	.short	0x0000
        /*0032*/ 	.short	0x0000
        /*0034*/ 	.byte	0x00, 0xf5, 0x21, 0x00


	//----- nvinfo : EIATTR_SPARSE_MMA_MASK
	.align		4
.L_33:
        /*0038*/ 	.byte	0x03, 0x50
        /*003a*/ 	.short	0x0000


	//----- nvinfo : EIATTR_MAXREG_COUNT
	.align		4
        /*003c*/ 	.byte	0x03, 0x1b
        /*003e*/ 	.short	0x00ff


	//----- nvinfo : EIATTR_MERCURY_ISA_VERSION
	.align		4
        /*0040*/ 	.byte	0x03, 0x5f
        /*0042*/ 	.short	0x0101


	//----- nvinfo : EIATTR_VRC_CTA_INIT_COUNT
	.align		4
        /*0044*/ 	.byte	0x02, 0x4a
	.zero		1
	.zero		1


	//----- nvinfo : EIATTR_EXIT_INSTR_OFFSETS
	.align		4
        /*0048*/ 	.byte	0x04, 0x1c
        /*004a*/ 	.short	(.L_35 - .L_34)


	//   ....[0]....
.L_34:
        /*004c*/ 	.word	0x000001e0


	//----- nvinfo : EIATTR_CBANK_PARAM_SIZE
	.align		4
.L_35:
        /*0050*/ 	.byte	0x03, 0x19
        /*0052*/ 	.short	0x0014


	//----- nvinfo : EIATTR_PARAM_CBANK
	.align		4
        /*0054*/ 	.byte	0x04, 0x0a
        /*0056*/ 	.short	(.L_37 - .L_36)
	.align		4
.L_36:
        /*0058*/ 	.word	index@(.nv.constant0._Z13testCoalescedPiS_i)
        /*005c*/ 	.short	0x0380
        /*005e*/ 	.short	0x0014


	//----- nvinfo : EIATTR_SW_WAR
	.align		4
.L_37:
        /*0060*/ 	.byte	0x04, 0x36
        /*0062*/ 	.short	(.L_39 - .L_38)
.L_38:
        /*0064*/ 	.word	0x00000008
.L_39:


//--------------------- .nv.callgraph             --------------------------
	.section	.nv.callgraph,"",@"SHT_CUDA_CALLGRAPH"
	.align	4
	.sectionentsize	8
	.align		4
        /*0000*/ 	.word	0x00000000
	.align		4
        /*0004*/ 	.word	0xffffffff
	.align		4
        /*0008*/ 	.word	0x00000000
	.align		4
        /*000c*/ 	.word	0xfffffffe
	.align		4
        /*0010*/ 	.word	0x00000000
	.align		4
        /*0014*/ 	.word	0xfffffffd
	.align		4
        /*0018*/ 	.word	0x00000000
	.align		4
        /*001c*/ 	.word	0xfffffffc


//--------------------- .text._Z9testMixedPiS_i   --------------------------
	.section	.text._Z9testMixedPiS_i,"ax",@progbits
	.align	128
        .global         _Z9testMixedPiS_i
        .type           _Z9testMixedPiS_i,@function
        .size           _Z9testMixedPiS_i,(.L_x_2 - _Z9testMixedPiS_i)
        .other          _Z9testMixedPiS_i,@"STO_CUDA_ENTRY STV_DEFAULT"
_Z9testMixedPiS_i:
.text._Z9testMixedPiS_i:
[----:B------:R-:W-:Y:S01]  /*0000*/  LDC R1, c[0x0][0x37c] ;  /* 0x0000df00ff017b82 */ /* 0x000fe20000000800 */
[----:B------:R-:W0:Y:S01]  /*0010*/  LDCU UR6, c[0x0][0x390] ;  /* 0x00007200ff0677ac */ /* 0x000e220008000800 */
[----:B------:R-:W1:Y:S01]  /*0020*/  S2R R0, SR_CTAID.X ;  /* 0x0000000000007919 */ /* 0x000e620000002500 */
[----:B------:R-:W1:Y:S01]  /*0030*/  LDCU UR4, c[0x0][0x360] ;  /* 0x00006c00ff0477ac */ /* 0x000e620008000800 */
[----:B------:R-:W2:Y:S01]  /*0040*/  S2R R5, SR_TID.X ;  /* 0x0000000000057919 */ /* 0x000ea20000002100 */
[----:B0-----:R-:W0:Y:S01]  /*0050*/  I2F.U32.RP R4, UR6 ;  /* 0x0000000600047d06 */ /* 0x001e220008209000 */
[----:B------:R-:W-:-:S07]  /*0060*/  ISETP.NE.U32.AND P1, PT, RZ, UR6, PT ;  /* 0x00000006ff007c0c */ /* 0x000fce000bf25070 */
[----:B0-----:R-:W0:Y:S01]  /*0070*/  MUFU.RCP R4, R4 ;  /* 0x0000000400047308 */ /* 0x001e220000001000 */
[----:B-1----:R-:W-:Y:S01]  /*0080*/  IMAD R0, R0, UR4, RZ ;  /* 0x0000000400007c24 */ /* 0x002fe2000f8e02ff */
[----:B------:R-:W1:Y:S03]  /*0090*/  LDCU.64 UR4, c[0x0][0x358] ;  /* 0x00006b00ff0477ac */ /* 0x000e660008000a00 */
[----:B--2---:R-:W-:Y:S01]  /*00a0*/  IMAD R0, R5, 0x7, R0 ;  /* 0x0000000705007824 */ /* 0x004fe200078e0200 */
[----:B0-----:R-:W-:Y:S02]  /*00b0*/  IADD3 R2, PT, PT, R4, 0xffffffe, RZ ;  /* 0x0ffffffe04027810 */ /* 0x001fe40007ffe0ff */
[----:B------:R-:W0:Y:S02]  /*00c0*/  LDC.64 R4, c[0x0][0x388] ;  /* 0x0000e200ff047b82 */ /* 0x000e240000000a00 */
[----:B------:R2:W3:Y:S02]  /*00d0*/  F2I.FTZ.U32.TRUNC.NTZ R3, R2 ;  /* 0x0000000200037305 */ /* 0x0004e4000021f000 */
[----:B--2---:R-:W-:Y:S01]  /*00e0*/  HFMA2 R2, -RZ, RZ, 0, 0 ;  /* 0x00000000ff027431 */ /* 0x004fe200000001ff */
[----:B---3--:R-:W-:-:S05]  /*00f0*/  IADD3 R7, PT, PT, RZ, -R3, RZ ;  /* 0x80000003ff077210 */ /* 0x008fca0007ffe0ff */
[----:B------:R-:W-:-:S04]  /*0100*/  IMAD R7, R7, UR6, RZ ;  /* 0x0000000607077c24 */ /* 0x000fc8000f8e02ff */
[----:B------:R-:W-:-:S06]  /*0110*/  IMAD.HI.U32 R3, R3, R7, R2 ;  /* 0x0000000703037227 */ /* 0x000fcc00078e0002 */
[----:B------:R-:W-:-:S05]  /*0120*/  IMAD.HI.U32 R3, R3, R0, RZ ;  /* 0x0000000003037227 */ /* 0x000fca00078e00ff */
[----:B------:R-:W-:-:S05]  /*0130*/  IADD3 R3, PT, PT, -R3, RZ, RZ ;  /* 0x000000ff03037210 */ /* 0x000fca0007ffe1ff */
[----:B------:R-:W-:Y:S02]  /*0140*/  IMAD R7, R3, UR6, R0 ;  /* 0x0000000603077c24 */ /* 0x000fe4000f8e0200 */
[----:B------:R-:W2:Y:S03]  /*0150*/  LDC.64 R2, c[0x0][0x380] ;  /* 0x0000e000ff027b82 */ /* 0x000ea60000000a00 */
[----:B------:R-:W-:-:S13]  /*0160*/  ISETP.GE.U32.AND P0, PT, R7, UR6, PT ;  /* 0x0000000607007c0c */ /* 0x000fda000bf06070 */
[----:B------:R-:W-:-:S04]  /*0170*/  @P0 IADD3 R7, PT, PT, R7, -UR6, RZ ;  /* 0x8000000607070c10 */ /* 0x000fc8000fffe0ff */
[----:B------:R-:W-:-:S13]  /*0180*/  ISETP.GE.U32.AND P0, PT, R7, UR6, PT ;  /* 0x0000000607007c0c */ /* 0x000fda000bf06070 */
[----:B------:R-:W-:Y:S02]  /*0190*/  @P0 IADD3 R7, PT, PT, R7, -UR6, RZ ;  /* 0x8000000607070c10 */ /* 0x000fe4000fffe0ff */
[----:B------:R-:W-:-:S05]  /*01a0*/  @!P1 LOP3.LUT R7, RZ, UR6, RZ, 0x33, !PT ;  /* 0x00000006ff079c12 */ /* 0x000fca000f8e33ff */
[----:B--2---:R-:W-:-:S06]  /*01b0*/  IMAD.WIDE R2, R7, 0x4, R2 ;  /* 0x0000000407027825 */ /* 0x004fcc00078e0202 */
[----:B-1----:R-:W2:Y:S01]  /*01c0*/  LDG.E R3, desc[UR4][R2.64] ;  /* 0x0000000402037981 */ /* 0x002ea2000c1e1900 */
[----:B0-----:R-:W-:-:S05]  /*01d0*/  IMAD.WIDE R4, R7, 0x4, R4 ;  /* 0x0000000407047825 */ /* 0x001fca00078e0204 */
[----:B--2---:R-:W-:Y:S01]  /*01e0*/  STG.E desc[UR4][R4.64], R3 ;  /* 0x0000000304007986 */ /* 0x004fe2000c101904 */
[----:B------:R-:W-:Y:S05]  /*01f0*/  EXIT ;  /* 0x000000000000794d */ /* 0x000fea0003800000 */
.L_x_0:
[----:B------:R-:W-:-:S00]  /*0200*/  BRA `(.L_x_0) ;  /* 0xfffffffc00fc7947 */ /* 0x000fc0000383ffff */
[----:B------:R-:W-:-:S00]  /*0210*/  NOP ;  /* 0x0000000000007918 */ /* 0x000fc00000000000 */
        /* <DEDUP_REMOVED lines=14> */
.L_x_2:


//--------------------- .text._Z13testCoalescedPiS_i --------------------------
	.section	.text._Z13testCoalescedPiS_i,"ax",@progbits
	.align	128
        .global         _Z13testCoalescedPiS_i
        .type           _Z13testCoalescedPiS_i,@function
        .size           _Z13testCoalescedPiS_i,(.L_x_3 - _Z13testCoalescedPiS_i)
        .other          _Z13testCoalescedPiS_i,@"STO_CUDA_ENTRY STV_DEFAULT"
_Z13testCoalescedPiS_i:
.text._Z13testCoalescedPiS_i:
[----:B------:R-:W-:Y:S01]  /*0000*/  LDC R1, c[0x0][0x37c] ;  /* 0x0000df00ff017b82 */ /* 0x000fe20000000800 */
[----:B------:R-:W0:Y:S01]  /*0010*/  LDCU UR6, c[0x0][0x390] ;  /* 0x00007200ff0677ac */ /* 0x000e220008000800 */
[----:B------:R-:W1:Y:S01]  /*0020*/  S2R R4, SR_CTAID.X ;  /* 0x0000000000047919 */ /* 0x000e620000002500 */
[----:B------:R-:W1:Y:S01]  /*0030*/  LDCU UR4, c[0x0][0x360] ;  /* 0x00006c00ff0477ac */ /* 0x000e620008000800 */
[----:B------:R-:W1:Y:S01]  /*0040*/  S2R R5, SR_TID.X ;  /* 0x0000000000057919 */ /* 0x000e620000002100 */
[----:B0-----:R-:W0:Y:S01]  /*0050*/  I2F.U32.RP R0, UR6 ;  /* 0x0000000600007d06 */ /* 0x001e220008209000 */
[----:B------:R-:W-:-:S07]  /*0060*/  ISETP.NE.U32.AND P1, PT, RZ, UR6, PT ;  /* 0x00000006ff007c0c */ /* 0x000fce000bf25070 */
[----:B0-----:R-:W0:Y:S02]  /*0070*/  MUFU.RCP R0, R0 ;  /* 0x0000000000007308 */ /* 0x001e240000001000 */
[----:B0-----:R-:W-:Y:S01]  /*0080*/  IADD3 R2, PT, PT, R0, 0xffffffe, RZ ;  /* 0x0ffffffe00027810 */ /* 0x001fe20007ffe0ff */
[----:B-1----:R-:W-:Y:S01]  /*0090*/  IMAD R0, R4, UR4, R5 ;  /* 0x0000000404007c24 */ /* 0x002fe2000f8e0205 */
[----:B------:R-:W0:Y:S01]  /*00a0*/  LDCU.64 UR4, c[0x0][0x358] ;  /* 0x00006b00ff0477ac */ /* 0x000e220008000a00 */
[----:B------:R-:W1:Y:S03]  /*00b0*/  LDC.64 R4, c[0x0][0x388] ;  /* 0x0000e200ff047b82 */ /* 0x000e660000000a00 */
        /* <DEDUP_REMOVED lines=15> */
[----:B0-----:R-:W2:Y:S01]  /*01b0*/  LDG.E R3, desc[UR4][R2.64] ;  /* 0x0000000402037981 */ /* 0x001ea2000c1e1900 */
[----:B-1----:R-:W-:-:S05]  /*01c0*/  IMAD.WIDE R4, R7, 0x4, R4 ;  /* 0x0000000407047825 */ /* 0x002fca00078e0204 */
[----:B--2---:R-:W-:Y:S01]  /*01d0*/  STG.E desc[UR4][R4.64], R3 ;  /* 0x0000000304007986 */ /* 0x004fe2000c101904 */
[----:B------:R-:W-:Y:S05]  /*01e0*/  EXIT ;  /* 0x000000000000794d */ /* 0x000fea0003800000 */
.L_x_1:
        /* <DEDUP_REMOVED lines=9> */
.L_x_3:


//--------------------- .nv.shared.reserved.0     --------------------------
	.section	.nv.shared.reserved.0,"aw",@nobits
	.weak		__nv_reservedSMEM_offset_0_alias
	.size		__nv_reservedSMEM_offset_0_alias, 0, 64
	.other		__nv_reservedSMEM_offset_0_alias,@"STO_CUDA_RESERVED_SHARED STV_DEFAULT"
__nv_reservedSMEM_offset_0_alias:
	.zero		0
	.zero		64


//--------------------- .nv.constant0._Z9testMixedPiS_i --------------------------
	.section	.nv.constant0._Z9testMixedPiS_i,"a",@progbits
	.sectionflags	@""
	.align	4
.nv.constant0._Z9testMixedPiS_i:
	.zero		916


//--------------------- .nv.constant0._Z13testCoalescedPiS_i --------------------------
	.section	.nv.constant0._Z13testCoalescedPiS_i,"a",@progbits
	.sectionflags	@""
	.align	4
.nv.constant0._Z13testCoalescedPiS_i:
	.zero		916


//--------------------- SYMBOLS --------------------------

	.type		.nv.reservedSmem.offset0,@object
	.size		.nv.reservedSmem.offset0,0x4
